	.headerflags	@"EF_CUDA_TEXMODE_UNIFIED EF_CUDA_64BIT_ADDRESS EF_CUDA_ACCELERATORS EF_CUDA_SM90 EF_CUDA_VIRTUAL_SM(EF_CUDA_SM90)"
	.elftype	@"ET_EXEC"


//--------------------- .nv.info                  --------------------------
	.section	.nv.info,"",@"SHT_CUDA_INFO"
	.align	4


	//----- nvinfo : EIATTR_REGCOUNT
	.align		4
        /*0000*/ 	.byte	0x04, 0x2f
        /*0002*/ 	.short	(.L_3 - .L_2)
	.align		4
.L_2:
        /*0004*/ 	.word	index@(triton_poi_fused_add_div_mean_mul_relu_std_sub_0)
        /*0008*/ 	.word	0x00000014


	//----- nvinfo : EIATTR_MIN_STACK_SIZE
	.align		4
.L_3:
        /*000c*/ 	.byte	0x04, 0x12
        /*000e*/ 	.short	(.L_5 - .L_4)
	.align		4
.L_4:
        /*0010*/ 	.word	index@(triton_poi_fused_add_div_mean_mul_relu_std_sub_0)
        /*0014*/ 	.word	0x00000000


	//----- nvinfo : EIATTR_FRAME_SIZE
	.align		4
.L_5:
        /*0018*/ 	.byte	0x04, 0x11
        /*001a*/ 	.short	(.L_7 - .L_6)
	.align		4
.L_6:
        /*001c*/ 	.word	index@(triton_poi_fused_add_div_mean_mul_relu_std_sub_0)
        /*0020*/ 	.word	0x00000000


	//----- nvinfo : EIATTR_MIN_STACK_SIZE
	.align		4
.L_7:
        /*0024*/ 	.byte	0x04, 0x12
        /*0026*/ 	.short	(.L_9 - .L_8)
	.align		4
.L_8:
        /*0028*/ 	.word	index@(triton_poi_fused_add_div_mean_mul_relu_std_sub_0)
        /*002c*/ 	.word	0x00000000
.L_9:


//--------------------- .nv.info.triton_poi_fused_add_div_mean_mul_relu_std_sub_0 --------------------------
	.section	.nv.info.triton_poi_fused_add_div_mean_mul_relu_std_sub_0,"",@"SHT_CUDA_INFO"
	.sectionflags	@""
	.align	4


	//----- nvinfo : EIATTR_CUDA_API_VERSION
	.align		4
        /*0000*/ 	.byte	0x04, 0x37
        /*0002*/ 	.short	(.L_11 - .L_10)
.L_10:
        /*0004*/ 	.word	0x0000007c


	//----- nvinfo : EIATTR_KPARAM_INFO
	.align		4
.L_11:
        /*0008*/ 	.byte	0x04, 0x17
        /*000a*/ 	.short	(.L_13 - .L_12)
.L_12:
        /*000c*/ 	.word	0x00000000
        /*0010*/ 	.short	0x0004
        /*0012*/ 	.short	0x0020
        /*0014*/ 	.byte	0x00, 0xf0, 0x11, 0x00


	//----- nvinfo : EIATTR_KPARAM_INFO
	.align		4
.L_13:
        /*0018*/ 	.byte	0x04, 0x17
        /*001a*/ 	.short	(.L_15 - .L_14)
.L_14:
        /*001c*/ 	.word	0x00000000
        /*0020*/ 	.short	0x0003
        /*0022*/ 	.short	0x0018
        /*0024*/ 	.byte	0x00, 0xf4, 0x21, 0x00


	//----- nvinfo : EIATTR_KPARAM_INFO
	.align		4
.L_15:
        /*0028*/ 	.byte	0x04, 0x17
        /*002a*/ 	.short	(.L_17 - .L_16)
.L_16:
        /*002c*/ 	.word	0x00000000
        /*0030*/ 	.short	0x0002
        /*0032*/ 	.short	0x0010
        /*0034*/ 	.byte	0x00, 0xf4, 0x21, 0x00


	//----- nvinfo : EIATTR_KPARAM_INFO
	.align		4
.L_17:
        /*0038*/ 	.byte	0x04, 0x17
        /*003a*/ 	.short	(.L_19 - .L_18)
.L_18:
        /*003c*/ 	.word	0x00000000
        /*0040*/ 	.short	0x0001
        /*0042*/ 	.short	0x0008
        /*0044*/ 	.byte	0x00, 0xf4, 0x21, 0x00


	//----- nvinfo : EIATTR_KPARAM_INFO
	.align		4
.L_19:
        /*0048*/ 	.byte	0x04, 0x17
        /*004a*/ 	.short	(.L_21 - .L_20)
.L_20:
        /*004c*/ 	.word	0x00000000
        /*0050*/ 	.short	0x0000
        /*0052*/ 	.short	0x0000
        /*0054*/ 	.byte	0x00, 0xf4, 0x21, 0x00


	//----- nvinfo : EIATTR_SPARSE_MMA_MASK
	.align		4
.L_21:
        /*0058*/ 	.byte	0x03, 0x50
        /*005a*/ 	.short	0x0000


	//----- nvinfo : EIATTR_MAXREG_COUNT
	.align		4
        /*005c*/ 	.byte	0x03, 0x1b
        /*005e*/ 	.short	0x00ff


	//----- nvinfo : EIATTR_EXIT_INSTR_OFFSETS
	.align		4
        /*0060*/ 	.byte	0x04, 0x1c
        /*0062*/ 	.short	(.L_23 - .L_22)


	//   ....[0]....
.L_22:
        /*0064*/ 	.word	0x00000400


	//   ....[1]....
        /*0068*/ 	.word	0x00000420


	//----- nvinfo : EIATTR_REQNTID
	.align		4
.L_23:
        /*006c*/ 	.byte	0x04, 0x10
        /*006e*/ 	.short	(.L_25 - .L_24)
.L_24:
        /*0070*/ 	.word	0x00000080
        /*0074*/ 	.word	0x00000001
        /*0078*/ 	.word	0x00000001


	//----- nvinfo : EIATTR_CBANK_PARAM_SIZE
	.align		4
.L_25:
        /*007c*/ 	.byte	0x03, 0x19
        /*007e*/ 	.short	0x0024


	//----- nvinfo : EIATTR_PARAM_CBANK
	.align		4
        /*0080*/ 	.byte	0x04, 0x0a
        /*0082*/ 	.short	(.L_27 - .L_26)
	.align		4
.L_26:
        /*0084*/ 	.word	index@(.nv.constant0.triton_poi_fused_add_div_mean_mul_relu_std_sub_0)
        /*0088*/ 	.short	0x0210
        /*008a*/ 	.short	0x0024


	//----- nvinfo : EIATTR_SW_WAR
	.align		4
.L_27:
        /*008c*/ 	.byte	0x04, 0x36
        /*008e*/ 	.short	(.L_29 - .L_28)
.L_28:
        /*0090*/ 	.word	0x00000008
.L_29:


//--------------------- .nv.callgraph             --------------------------
	.section	.nv.callgraph,"",@"SHT_CUDA_CALLGRAPH"
	.align	4
	.sectionentsize	8
	.align		4
        /*0000*/ 	.word	0x00000000
	.align		4
        /*0004*/ 	.word	0xffffffff
	.align		4
        /*0008*/ 	.word	0x00000000
	.align		4
        /*000c*/ 	.word	0xfffffffe
	.align		4
        /*0010*/ 	.word	0x00000000
	.align		4
        /*0014*/ 	.word	0xfffffffd
	.align		4
        /*0018*/ 	.word	0x00000000
	.align		4
        /*001c*/ 	.word	0xfffffffc


//--------------------- .nv.constant4             --------------------------
	.section	.nv.constant4,"a",@progbits
	.align	8
	.align		8
.nv.constant4:
        /*0000*/ 	.dword	_$_str
	.align		8
        /*0008*/ 	.dword	_$_str_$_2


//--------------------- .text.triton_poi_fused_add_div_mean_mul_relu_std_sub_0 --------------------------
	.section	.text.triton_poi_fused_add_div_mean_mul_relu_std_sub_0,"ax",@progbits
	.align	128
        .global         triton_poi_fused_add_div_mean_mul_relu_std_sub_0
        .type           triton_poi_fused_add_div_mean_mul_relu_std_sub_0,@function
        .size           triton_poi_fused_add_div_mean_mul_relu_std_sub_0,(.L_x_1 - triton_poi_fused_add_div_mean_mul_relu_std_sub_0)
        .other          triton_poi_fused_add_div_mean_mul_relu_std_sub_0,@"STO_CUDA_ENTRY STV_DEFAULT"
triton_poi_fused_add_div_mean_mul_relu_std_sub_0:
.text.triton_poi_fused_add_div_mean_mul_relu_std_sub_0:
[----:B------:R-:W0:Y:S02]  /*0000*/  LDC R1, c[0x0][0x28] ;  /* 0x00000a00ff017b82 */ /* 0x000e240000000800 */
[----:B------:R-:W1:Y:S01]  /*0010*/  S2R R0, SR_TID.X ;  /* 0x0000000000007919 */ /* 0x000e620000002100 */
[----:B------:R-:W2:Y:S01]  /*0020*/  LDC.64 R4, c[0x0][0x220] ;  /* 0x00008800ff047b82 */ /* 0x000ea20000000a00 */
[----:B------:R-:W-:Y:S01]  /*0030*/  CS2R R14, SRZ ;  /* 0x00000000000e7805 */ /* 0x000fe2000001ff00 */
[----:B------:R-:W-:Y:S01]  /*0040*/  ULDC.64 UR4, c[0x0][0x208] ;  /* 0x0000820000047ab9 */ /* 0x000fe20000000a00 */
[----:B------:R-:W3:Y:S01]  /*0050*/  S2R R3, SR_CTAID.X ;  /* 0x0000000000037919 */ /* 0x000ee20000002500 */
[----:B------:R-:W-:-:S04]  /*0060*/  CS2R R16, SRZ ;  /* 0x0000000000107805 */ /* 0x000fc8000001ff00 */
[----:B------:R-:W4:Y:S08]  /*0070*/  LDC.64 R6, c[0x0][0x218] ;  /* 0x00008600ff067b82 */ /* 0x000f300000000a00 */
[----:B------:R-:W5:Y:S01]  /*0080*/  LDC.64 R12, c[0x0][0x228] ;  /* 0x00008a00ff0c7b82 */ /* 0x000f620000000a00 */
[----:B-1----:R-:W-:-:S04]  /*0090*/  LOP3.LUT R0, R0, 0x7f, RZ, 0xc0, !PT ;  /* 0x0000007f00007812 */ /* 0x002fc800078ec0ff */
[----:B---3--:R-:W-:-:S04]  /*00a0*/  LEA R0, R3, R0, 0x7 ;  /* 0x0000000003007211 */ /* 0x008fc800078e38ff */
[----:B------:R-:W-:Y:S02]  /*00b0*/  SHF.R.S32.HI R3, RZ, 0x1f, R0 ;  /* 0x0000001fff037819 */ /* 0x000fe40000011400 */
[----:B------:R-:W-:Y:S02]  /*00c0*/  ISETP.GE.AND P0, PT, R0, 0x100, PT ;  /* 0x000001000000780c */ /* 0x000fe40003f06270 */
[----:B------:R-:W-:-:S04]  /*00d0*/  LEA.HI R3, R3, R0, RZ, 0x2 ;  /* 0x0000000003037211 */ /* 0x000fc800078f10ff */
[----:B------:R-:W-:-:S05]  /*00e0*/  LOP3.LUT R3, R3, 0xfffffffc, RZ, 0xc0, !PT ;  /* 0xfffffffc03037812 */ /* 0x000fca00078ec0ff */
[----:B--2---:R-:W-:-:S05]  /*00f0*/  IMAD.WIDE R10, R3, 0x4, R4 ;  /* 0x00000004030a7825 */ /* 0x004fca00078e0204 */
[----:B------:R-:W2:Y:S04]  /*0100*/  @!P0 LDG.E.EL R14, desc[UR4][R10.64] ;  /* 0x000000040a0e8981 */ /* 0x000ea8000c2e1900 */
[----:B------:R-:W3:Y:S04]  /*0110*/  @!P0 LDG.E.EL R15, desc[UR4][R10.64+0x4] ;  /* 0x000004040a0f8981 */ /* 0x000ee8000c2e1900 */
[----:B------:R-:W3:Y:S04]  /*0120*/  @!P0 LDG.E.EL R16, desc[UR4][R10.64+0x8] ;  /* 0x000008040a108981 */ /* 0x000ee8000c2e1900 */
[----:B------:R-:W3:Y:S01]  /*0130*/  @!P0 LDG.E.EL R17, desc[UR4][R10.64+0xc] ;  /* 0x00000c040a118981 */ /* 0x000ee2000c2e1900 */
[----:B------:R-:W-:Y:S01]  /*0140*/  HFMA2.MMA R2, -RZ, RZ, 0, 0 ;  /* 0x00000000ff027435 */ /* 0x000fe200000001ff */
[----:B------:R-:W-:Y:S01]  /*0150*/  IMAD.WIDE R8, R0, 0x4, R4 ;  /* 0x0000000400087825 */ /* 0x000fe200078e0204 */
[----:B------:R-:W-:-:S08]  /*0160*/  IADD3 R5, R0, -R3, RZ ;  /* 0x8000000300057210 */ /* 0x000fd00007ffe0ff */
[----:B------:R-:W3:Y:S01]  /*0170*/  @!P0 LDG.E R2, desc[UR4][R8.64] ;  /* 0x0000000408028981 */ /* 0x000ee2000c1e1900 */
[----:B------:R-:W-:Y:S01]  /*0180*/  MOV R3, RZ ;  /* 0x000000ff00037202 */ /* 0x000fe20000000f00 */
[----:B----4-:R-:W-:Y:S01]  /*0190*/  IMAD.WIDE R6, R5, 0x4, R6 ;  /* 0x0000000405067825 */ /* 0x010fe200078e0206 */
[----:B------:R-:W-:-:S04]  /*01a0*/  HFMA2.MMA R4, -RZ, RZ, 0, 0 ;  /* 0x00000000ff047435 */ /* 0x000fc800000001ff */
[----:B------:R1:W4:Y:S01]  /*01b0*/  @!P0 LDG.E.EL R3, desc[UR4][R6.64] ;  /* 0x0000000406038981 */ /* 0x000322000c2e1900 */
[----:B-----5:R-:W-:-:S05]  /*01c0*/  IMAD.WIDE R12, R5, 0x4, R12 ;  /* 0x00000004050c7825 */ /* 0x020fca00078e020c */
[----:B------:R-:W5:Y:S01]  /*01d0*/  @!P0 LDG.E.EL R4, desc[UR4][R12.64] ;  /* 0x000000040c048981 */ /* 0x000f62000c2e1900 */
[C---:B--2---:R-:W-:Y:S02]  /*01e0*/  FSETP.GEU.AND P2, PT, R14.reuse, RZ, PT ;  /* 0x000000ff0e00720b */ /* 0x044fe40003f4e000 */
[C---:B---3--:R-:W-:Y:S02]  /*01f0*/  FSETP.GEU.AND P3, PT, R15.reuse, RZ, PT ;  /* 0x000000ff0f00720b */ /* 0x048fe40003f6e000 */
[----:B------:R-:W-:Y:S02]  /*0200*/  FSEL R14, R14, RZ, P2 ;  /* 0x000000ff0e0e7208 */ /* 0x000fe40001000000 */
[----:B------:R-:W-:Y:S02]  /*0210*/  FSETP.GEU.AND P1, PT, R16, RZ, PT ;  /* 0x000000ff1000720b */ /* 0x000fe40003f2e000 */
[----:B------:R-:W-:Y:S02]  /*0220*/  FSEL R15, R15, RZ, P3 ;  /* 0x000000ff0f0f7208 */ /* 0x000fe40001800000 */
[----:B------:R-:W-:-:S02]  /*0230*/  FSETP.GEU.AND P2, PT, R17, RZ, PT ;  /* 0x000000ff1100720b */ /* 0x000fc40003f4e000 */
[----:B------:R-:W-:Y:S01]  /*0240*/  FSEL R16, R16, RZ, P1 ;  /* 0x000000ff10107208 */ /* 0x000fe20000800000 */
[----:B------:R-:W-:Y:S01]  /*0250*/  FADD R5, R14, R15 ;  /* 0x0000000f0e057221 */ /* 0x000fe20000000000 */
[----:B-1----:R-:W-:-:S03]  /*0260*/  FSEL R6, R17, RZ, P2 ;  /* 0x000000ff11067208 */ /* 0x002fc60001000000 */
[----:B------:R-:W-:-:S04]  /*0270*/  FADD R5, R5, R16 ;  /* 0x0000001005057221 */ /* 0x000fc80000000000 */
[----:B------:R-:W-:Y:S01]  /*0280*/  FADD R5, R5, R6 ;  /* 0x0000000605057221 */ /* 0x000fe20000000000 */
[----:B------:R-:W-:-:S03]  /*0290*/  FSETP.GEU.AND P2, PT, R2, RZ, PT ;  /* 0x000000ff0200720b */ /* 0x000fc60003f4e000 */
[C---:B------:R-:W-:Y:S01]  /*02a0*/  FFMA R15, R5.reuse, -0.25, R15 ;  /* 0xbe800000050f7823 */ /* 0x040fe2000000000f */
[C---:B------:R-:W-:Y:S01]  /*02b0*/  FFMA R14, R5.reuse, -0.25, R14 ;  /* 0xbe800000050e7823 */ /* 0x040fe2000000000e */
[C---:B------:R-:W-:Y:S01]  /*02c0*/  FFMA R16, R5.reuse, -0.25, R16 ;  /* 0xbe80000005107823 */ /* 0x040fe20000000010 */
[----:B------:R-:W-:Y:S01]  /*02d0*/  FFMA R6, R5, -0.25, R6 ;  /* 0xbe80000005067823 */ /* 0x000fe20000000006 */
[----:B------:R-:W-:Y:S01]  /*02e0*/  FMUL R15, R15, R15 ;  /* 0x0000000f0f0f7220 */ /* 0x000fe20000400000 */
[----:B------:R-:W-:-:S03]  /*02f0*/  FSEL R8, R2, RZ, P2 ;  /* 0x000000ff02087208 */ /* 0x000fc60001000000 */
[----:B------:R-:W-:Y:S02]  /*0300*/  FFMA R15, R14, R14, R15 ;  /* 0x0000000e0e0f7223 */ /* 0x000fe4000000000f */
[----:B------:R-:W-:Y:S02]  /*0310*/  FFMA R8, R5, -0.25, R8 ;  /* 0xbe80000005087823 */ /* 0x000fe40000000008 */
[----:B------:R-:W-:Y:S02]  /*0320*/  FFMA R15, R16, R16, R15 ;  /* 0x00000010100f7223 */ /* 0x000fe4000000000f */
[----:B----4-:R-:W-:Y:S02]  /*0330*/  FMUL R3, R8, R3 ;  /* 0x0000000308037220 */ /* 0x010fe40000400000 */
[----:B------:R-:W-:Y:S02]  /*0340*/  FFMA R15, R6, R6, R15 ;  /* 0x00000006060f7223 */ /* 0x000fe4000000000f */
[----:B------:R-:W1:Y:S02]  /*0350*/  LDC.64 R6, c[0x0][0x210] ;  /* 0x00008400ff067b82 */ /* 0x000e640000000a00 */
[----:B------:R-:W-:-:S06]  /*0360*/  FMUL R15, R15, 0.3333333432674407959 ;  /* 0x3eaaaaab0f0f7820 */ /* 0x000fcc0000400000 */
[----:B------:R-:W2:Y:S02]  /*0370*/  MUFU.SQRT R15, R15 ;  /* 0x0000000f000f7308 */ /* 0x000ea40000002000 */
[----:B--2---:R-:W-:-:S05]  /*0380*/  FADD R9, R15, 9.9999999747524270788e-07 ;  /* 0x358637bd0f097421 */ /* 0x004fca0000000000 */
[----:B------:R-:W-:-:S13]  /*0390*/  FSETP.GT.AND P1, PT, R9, 8.50705917302346158658e+37, PT ;  /* 0x7e8000000900780b */ /* 0x000fda0003f24000 */
[----:B------:R-:W-:Y:S01]  /*03a0*/  @P1 FMUL R9, R9, 0.25 ;  /* 0x3e80000009091820 */ /* 0x000fe20000400000 */
[----:B------:R-:W-:-:S05]  /*03b0*/  @P1 FMUL R3, R3, 0.25 ;  /* 0x3e80000003031820 */ /* 0x000fca0000400000 */
[----:B------:R-:W5:Y:S02]  /*03c0*/  MUFU.RCP R9, R9 ;  /* 0x0000000900097308 */ /* 0x000f640000001000 */
[----:B-----5:R-:W-:Y:S01]  /*03d0*/  FFMA R3, R9, R3, R4 ;  /* 0x0000000309037223 */ /* 0x020fe20000000004 */
[----:B-1----:R-:W-:-:S04]  /*03e0*/  IMAD.WIDE R4, R0, 0x4, R6 ;  /* 0x0000000400047825 */ /* 0x002fc800078e0206 */
[----:B------:R-:W-:Y:S01]  /*03f0*/  FADD R3, R3, R2 ;  /* 0x0000000203037221 */ /* 0x000fe20000000000 */
[----:B------:R-:W-:Y:S06]  /*0400*/  @P0 EXIT ;  /* 0x000000000000094d */ /* 0x000fec0003800000 */
[----:B------:R-:W-:Y:S01]  /*0410*/  STG.E desc[UR4][R4.64], R3 ;  /* 0x0000000304007986 */ /* 0x000fe2000c101904 */
[----:B------:R-:W-:Y:S05]  /*0420*/  EXIT ;  /* 0x000000000000794d */ /* 0x000fea0003800000 */
.L_x_0:
[----:B------:R-:W-:-:S00]  /*0430*/  BRA `(.L_x_0) ;  /* 0xfffffffc00fc7947 */ /* 0x000fc0000383ffff */
[----:B------:R-:W-:-:S00]  /*0440*/  NOP ;  /* 0x0000000000007918 */ /* 0x000fc00000000000 */
        /* <DEDUP_REMOVED lines=11> */
.L_x_1:


//--------------------- .nv.global.init           --------------------------
	.section	.nv.global.init,"aw",@progbits
.nv.global.init:
	.type		_$_str,@object
	.size		_$_str,(_$_str_$_2 - _$_str)
_$_str:
        /*0000*/ 	.byte	0x5f, 0x5f, 0x43, 0x55, 0x44, 0x41, 0x5f, 0x46, 0x54, 0x5a, 0x00
	.type		_$_str_$_2,@object
	.size		_$_str_$_2,(.L_1 - _$_str_$_2)
_$_str_$_2:
        /*000b*/ 	.byte	0x5f, 0x5f, 0x43, 0x55, 0x44, 0x41, 0x5f, 0x50, 0x52, 0x45, 0x43, 0x5f, 0x53, 0x51, 0x52, 0x54
        /*001b*/ 	.byte	0x00
.L_1:


//--------------------- .nv.constant0.triton_poi_fused_add_div_mean_mul_relu_std_sub_0 --------------------------
	.section	.nv.constant0.triton_poi_fused_add_div_mean_mul_relu_std_sub_0,"a",@progbits
	.sectionflags	@""
	.align	4
.nv.constant0.triton_poi_fused_add_div_mean_mul_relu_std_sub_0:
	.zero		564
